//
// Generated by NVIDIA NVVM Compiler
//
// Compiler Build ID: CL-36424714
// Cuda compilation tools, release 13.0, V13.0.88
// Based on NVVM 20.0.0
//

.version 9.0
.target sm_100
.address_size 64

	// .globl	_Z10minComparePiPb

.visible .entry _Z10minComparePiPb(
	.param .u64 .ptr .align 1 _Z10minComparePiPb_param_0,
	.param .u64 .ptr .align 1 _Z10minComparePiPb_param_1
)
{
	.reg .pred 	%p<3>;
	.reg .b16 	%rs<2>;
	.reg .b32 	%r<11>;
	.reg .b64 	%rd<11>;

	ld.param.u64 	%rd1, [_Z10minComparePiPb_param_0];
	ld.param.u64 	%rd2, [_Z10minComparePiPb_param_1];
	mov.u32 	%r3, %tid.x;
	mov.u32 	%r4, %ctaid.x;
	mov.u32 	%r5, %ntid.x;
	mad.lo.s32 	%r1, %r4, %r5, %r3;
	mov.u32 	%r6, %tid.y;
	mov.u32 	%r7, %ctaid.y;
	mov.u32 	%r8, %ntid.y;
	mad.lo.s32 	%r2, %r7, %r8, %r6;
	setp.eq.s32 	%p1, %r1, %r2;
	@%p1 bra 	$L__BB0_3;
	cvta.to.global.u64 	%rd3, %rd1;
	mul.wide.s32 	%rd4, %r1, 4;
	add.s64 	%rd5, %rd3, %rd4;
	ld.global.u32 	%r9, [%rd5];
	mul.wide.u32 	%rd6, %r2, 4;
	add.s64 	%rd7, %rd3, %rd6;
	ld.global.u32 	%r10, [%rd7];
	setp.le.s32 	%p2, %r9, %r10;
	@%p2 bra 	$L__BB0_3;
	cvt.s64.s32 	%rd8, %r1;
	cvta.to.global.u64 	%rd9, %rd2;
	add.s64 	%rd10, %rd9, %rd8;
	mov.b16 	%rs1, 0;
	st.global.u8 	[%rd10], %rs1;
$L__BB0_3:
	ret;

}
	// .globl	_Z7cudaMinPiPbS_
.visible .entry _Z7cudaMinPiPbS_(
	.param .u64 .ptr .align 1 _Z7cudaMinPiPbS__param_0,
	.param .u64 .ptr .align 1 _Z7cudaMinPiPbS__param_1,
	.param .u64 .ptr .align 1 _Z7cudaMinPiPbS__param_2
)
{
	.reg .pred 	%p<2>;
	.reg .b16 	%rs<2>;
	.reg .b32 	%r<3>;
	.reg .b64 	%rd<11>;

	ld.param.u64 	%rd1, [_Z7cudaMinPiPbS__param_0];
	ld.param.u64 	%rd3, [_Z7cudaMinPiPbS__param_1];
	ld.param.u64 	%rd2, [_Z7cudaMinPiPbS__param_2];
	cvta.to.global.u64 	%rd4, %rd3;
	mov.u32 	%r1, %ctaid.x;
	cvt.u64.u32 	%rd5, %r1;
	add.s64 	%rd6, %rd4, %rd5;
	ld.global.u8 	%rs1, [%rd6];
	setp.eq.s16 	%p1, %rs1, 0;
	@%p1 bra 	$L__BB1_2;
	cvta.to.global.u64 	%rd7, %rd1;
	cvta.to.global.u64 	%rd8, %rd2;
	mul.wide.u32 	%rd9, %r1, 4;
	add.s64 	%rd10, %rd7, %rd9;
	ld.global.u32 	%r2, [%rd10];
	st.global.u32 	[%rd8], %r2;
$L__BB1_2:
	ret;

}
	// .globl	_Z12cudaBoolFillPbi
.visible .entry _Z12cudaBoolFillPbi(
	.param .u64 .ptr .align 1 _Z12cudaBoolFillPbi_param_0,
	.param .u32 _Z12cudaBoolFillPbi_param_1
)
{
	.reg .pred 	%p<2>;
	.reg .b16 	%rs<2>;
	.reg .b32 	%r<6>;
	.reg .b64 	%rd<5>;

	ld.param.u64 	%rd1, [_Z12cudaBoolFillPbi_param_0];
	ld.param.u32 	%r2, [_Z12cudaBoolFillPbi_param_1];
	mov.u32 	%r3, %tid.x;
	mov.u32 	%r4, %ctaid.x;
	mov.u32 	%r5, %ntid.x;
	mad.lo.s32 	%r1, %r4, %r5, %r3;
	setp.ge.s32 	%p1, %r1, %r2;
	@%p1 bra 	$L__BB2_2;
	cvta.to.global.u64 	%rd2, %rd1;
	cvt.s64.s32 	%rd3, %r1;
	add.s64 	%rd4, %rd2, %rd3;
	mov.b16 	%rs1, 1;
	st.global.u8 	[%rd4], %rs1;
$L__BB2_2:
	ret;

}


// ===== COMPILED SASS (sm_100) =====

	.target	sm_100

	.elftype	@"ET_EXEC"


//--------------------- .note.nv.tkinfo           --------------------------
	.section	.note.nv.tkinfo,"",@"SHT_NOTE"
	.sectionflags	@"SHF_NOTE_NV_TKINFO"
	.tkinfo
        /*0018*/ 	.word	0x00000002
        /*0030*/ 	.string	""
        /*0030*/ 	.string	"ptxas"
        /*0030*/ 	.string	"Cuda compilation tools, release 13.0, V13.0.88"
        /*0030*/ 	.string	"Build cuda_13.0.r13.0/compiler.36424714_0"
        /*0030*/ 	.string	"-arch sm_100 -m 64 "



//--------------------- .note.nv.cuinfo           --------------------------
	.section	.note.nv.cuinfo,"",@"SHT_NOTE"
	.sectionflags	@"SHF_NOTE_NV_CUINFO"
        /*0018*/ 	.short	0x0002
        /*001a*/ 	.short	0x0064
        /*001c*/ 	.short	0x0082
	.zero		2


//--------------------- .nv.info                  --------------------------
	.section	.nv.info,"",@"SHT_CUDA_INFO"
	.align	4


	//----- nvinfo : EIATTR_REGCOUNT
	.align		4
        /*0000*/ 	.byte	0x04, 0x2f
        /*0002*/ 	.short	(.L_1 - .L_0)
	.align		4
.L_0:
        /*0004*/ 	.word	index@(_Z10minComparePiPb)
        /*0008*/ 	.word	0x0000000a


	//----- nvinfo : EIATTR_FRAME_SIZE
	.align		4
.L_1:
        /*000c*/ 	.byte	0x04, 0x11
        /*000e*/ 	.short	(.L_3 - .L_2)
	.align		4
.L_2:
        /*0010*/ 	.word	index@(_Z10minComparePiPb)
        /*0014*/ 	.word	0x00000000


	//----- nvinfo : EIATTR_REGCOUNT
	.align		4
.L_3:
        /*0018*/ 	.byte	0x04, 0x2f
        /*001a*/ 	.short	(.L_5 - .L_4)
	.align		4
.L_4:
        /*001c*/ 	.word	index@(_Z7cudaMinPiPbS_)
        /*0020*/ 	.word	0x00000008


	//----- nvinfo : EIATTR_FRAME_SIZE
	.align		4
.L_5:
        /*0024*/ 	.byte	0x04, 0x11
        /*0026*/ 	.short	(.L_7 - .L_6)
	.align		4
.L_6:
        /*0028*/ 	.word	index@(_Z7cudaMinPiPbS_)
        /*002c*/ 	.word	0x00000000


	//----- nvinfo : EIATTR_REGCOUNT
	.align		4
.L_7:
        /*0030*/ 	.byte	0x04, 0x2f
        /*0032*/ 	.short	(.L_9 - .L_8)
	.align		4
.L_8:
        /*0034*/ 	.word	index@(_Z12cudaBoolFillPbi)
        /*0038*/ 	.word	0x00000007


	//----- nvinfo : EIATTR_FRAME_SIZE
	.align		4
.L_9:
        /*003c*/ 	.byte	0x04, 0x11
        /*003e*/ 	.short	(.L_11 - .L_10)
	.align		4
.L_10:
        /*0040*/ 	.word	index@(_Z12cudaBoolFillPbi)
        /*0044*/ 	.word	0x00000000


	//----- nvinfo : EIATTR_MIN_STACK_SIZE
	.align		4
.L_11:
        /*0048*/ 	.byte	0x04, 0x12
        /*004a*/ 	.short	(.L_13 - .L_12)
	.align		4
.L_12:
        /*004c*/ 	.word	index@(_Z12cudaBoolFillPbi)
        /*0050*/ 	.word	0x00000000


	//----- nvinfo : EIATTR_MIN_STACK_SIZE
	.align		4
.L_13:
        /*0054*/ 	.byte	0x04, 0x12
        /*0056*/ 	.short	(.L_15 - .L_14)
	.align		4
.L_14:
        /*0058*/ 	.word	index@(_Z7cudaMinPiPbS_)
        /*005c*/ 	.word	0x00000000


	//----- nvinfo : EIATTR_MIN_STACK_SIZE
	.align		4
.L_15:
        /*0060*/ 	.byte	0x04, 0x12
        /*0062*/ 	.short	(.L_17 - .L_16)
	.align		4
.L_16:
        /*0064*/ 	.word	index@(_Z10minComparePiPb)
        /*0068*/ 	.word	0x00000000
.L_17:


//--------------------- .nv.compat                --------------------------
	.section	.nv.compat,"",@"SHT_CUDA_COMPAT_INFO"
	.align	4
        /*0000*/ 	.byte	0x02, 0x09, 0x00, 0x00, 0x02, 0x02, 0x01, 0x00, 0x02, 0x05, 0x05, 0x00, 0x03, 0x07, 0x01, 0x01
        /*0010*/ 	.byte	0x02, 0x03, 0x00, 0x00, 0x02, 0x06, 0x01, 0x00, 0x04, 0x0b, 0x08, 0x00, 0x09, 0x00, 0x00, 0x00
        /*0020*/ 	.byte	0x00, 0x00, 0x00, 0x00


//--------------------- .nv.info._Z12cudaBoolFillPbi --------------------------
	.section	.nv.info._Z12cudaBoolFillPbi,"",@"SHT_CUDA_INFO"
	.sectionflags	@""
	.align	4


	//----- nvinfo : EIATTR_CUDA_API_VERSION
	.align		4
        /*0000*/ 	.byte	0x04, 0x37
        /*0002*/ 	.short	(.L_19 - .L_18)
.L_18:
        /*0004*/ 	.word	0x00000082


	//----- nvinfo : EIATTR_KPARAM_INFO
	.align		4
.L_19:
        /*0008*/ 	.byte	0x04, 0x17
        /*000a*/ 	.short	(.L_21 - .L_20)
.L_20:
        /*000c*/ 	.word	0x00000000
        /*0010*/ 	.short	0x0001
        /*0012*/ 	.short	0x0008
        /*0014*/ 	.byte	0x00, 0xf0, 0x11, 0x00


	//----- nvinfo : EIATTR_KPARAM_INFO
	.align		4
.L_21:
        /*0018*/ 	.byte	0x04, 0x17
        /*001a*/ 	.short	(.L_23 - .L_22)
.L_22:
        /*001c*/ 	.word	0x00000000
        /*0020*/ 	.short	0x0000
        /*0022*/ 	.short	0x0000
        /*0024*/ 	.byte	0x00, 0xf5, 0x21, 0x00


	//----- nvinfo : EIATTR_SPARSE_MMA_MASK
	.align		4
.L_23:
        /*0028*/ 	.byte	0x03, 0x50
        /*002a*/ 	.short	0x0000


	//----- nvinfo : EIATTR_MAXREG_COUNT
	.align		4
        /*002c*/ 	.byte	0x03, 0x1b
        /*002e*/ 	.short	0x00ff


	//----- nvinfo : EIATTR_MERCURY_ISA_VERSION
	.align		4
        /*0030*/ 	.byte	0x03, 0x5f
        /*0032*/ 	.short	0x0101


	//----- nvinfo : EIATTR_VRC_CTA_INIT_COUNT
	.align		4
        /*0034*/ 	.byte	0x02, 0x4a
	.zero		1
	.zero		1


	//----- nvinfo : EIATTR_EXIT_INSTR_OFFSETS
	.align		4
        /*0038*/ 	.byte	0x04, 0x1c
        /*003a*/ 	.short	(.L_25 - .L_24)


	//   ....[0]....
.L_24:
        /*003c*/ 	.word	0x00000070


	//   ....[1]....
        /*0040*/ 	.word	0x000000f0


	//----- nvinfo : EIATTR_CBANK_PARAM_SIZE
	.align		4
.L_25:
        /*0044*/ 	.byte	0x03, 0x19
        /*0046*/ 	.short	0x000c


	//----- nvinfo : EIATTR_PARAM_CBANK
	.align		4
        /*0048*/ 	.byte	0x04, 0x0a
        /*004a*/ 	.short	(.L_27 - .L_26)
	.align		4
.L_26:
        /*004c*/ 	.word	index@(.nv.constant0._Z12cudaBoolFillPbi)
        /*0050*/ 	.short	0x0380
        /*0052*/ 	.short	0x000c


	//----- nvinfo : EIATTR_SW_WAR
	.align		4
.L_27:
        /*0054*/ 	.byte	0x04, 0x36
        /*0056*/ 	.short	(.L_29 - .L_28)
.L_28:
        /*0058*/ 	.word	0x00000008
.L_29:


//--------------------- .nv.info._Z7cudaMinPiPbS_ --------------------------
	.section	.nv.info._Z7cudaMinPiPbS_,"",@"SHT_CUDA_INFO"
	.sectionflags	@""
	.align	4


	//----- nvinfo : EIATTR_CUDA_API_VERSION
	.align		4
        /*0000*/ 	.byte	0x04, 0x37
        /*0002*/ 	.short	(.L_31 - .L_30)
.L_30:
        /*0004*/ 	.word	0x00000082


	//----- nvinfo : EIATTR_KPARAM_INFO
	.align		4
.L_31:
        /*0008*/ 	.byte	0x04, 0x17
        /*000a*/ 	.short	(.L_33 - .L_32)
.L_32:
        /*000c*/ 	.word	0x00000000
        /*0010*/ 	.short	0x0002
        /*0012*/ 	.short	0x0010
        /*0014*/ 	.byte	0x00, 0xf5, 0x21, 0x00


	//----- nvinfo : EIATTR_KPARAM_INFO
	.align		4
.L_33:
        /*0018*/ 	.byte	0x04, 0x17
        /*001a*/ 	.short	(.L_35 - .L_34)
.L_34:
        /*001c*/ 	.word	0x00000000
        /*0020*/ 	.short	0x0001
        /*0022*/ 	.short	0x0008
        /*0024*/ 	.byte	0x00, 0xf5, 0x21, 0x00


	//----- nvinfo : EIATTR_KPARAM_INFO
	.align		4
.L_35:
        /*0028*/ 	.byte	0x04, 0x17
        /*002a*/ 	.short	(.L_37 - .L_36)
.L_36:
        /*002c*/ 	.word	0x00000000
        /*0030*/ 	.short	0x0000
        /*0032*/ 	.short	0x0000
        /*0034*/ 	.byte	0x00, 0xf5, 0x21, 0x00


	//----- nvinfo : EIATTR_SPARSE_MMA_MASK
	.align		4
.L_37:
        /*0038*/ 	.byte	0x03, 0x50
        /*003a*/ 	.short	0x0000


	//----- nvinfo : EIATTR_MAXREG_COUNT
	.align		4
        /*003c*/ 	.byte	0x03, 0x1b
        /*003e*/ 	.short	0x00ff


	//----- nvinfo : EIATTR_MERCURY_ISA_VERSION
	.align		4
        /*0040*/ 	.byte	0x03, 0x5f
        /*0042*/ 	.short	0x0101


	//----- nvinfo : EIATTR_VRC_CTA_INIT_COUNT
	.align		4
        /*0044*/ 	.byte	0x02, 0x4a
	.zero		1
	.zero		1


	//----- nvinfo : EIATTR_EXIT_INSTR_OFFSETS
	.align		4
        /*0048*/ 	.byte	0x04, 0x1c
        /*004a*/ 	.short	(.L_39 - .L_38)


	//   ....[0]....
.L_38:
        /*004c*/ 	.word	0x00000080


	//   ....[1]....
        /*0050*/ 	.word	0x000000e0


	//----- nvinfo : EIATTR_CBANK_PARAM_SIZE
	.align		4
.L_39:
        /*0054*/ 	.byte	0x03, 0x19
        /*0056*/ 	.short	0x0018


	//----- nvinfo : EIATTR_PARAM_CBANK
	.align		4
        /*0058*/ 	.byte	0x04, 0x0a
        /*005a*/ 	.short	(.L_41 - .L_40)
	.align		4
.L_40:
        /*005c*/ 	.word	index@(.nv.constant0._Z7cudaMinPiPbS_)
        /*0060*/ 	.short	0x0380
        /*0062*/ 	.short	0x0018


	//----- nvinfo : EIATTR_SW_WAR
	.align		4
.L_41:
        /*0064*/ 	.byte	0x04, 0x36
        /*0066*/ 	.short	(.L_43 - .L_42)
.L_42:
        /*0068*/ 	.word	0x00000008
.L_43:


//--------------------- .nv.info._Z10minComparePiPb --------------------------
	.section	.nv.info._Z10minComparePiPb,"",@"SHT_CUDA_INFO"
	.sectionflags	@""
	.align	4


	//----- nvinfo : EIATTR_CUDA_API_VERSION
	.align		4
        /*0000*/ 	.byte	0x04, 0x37
        /*0002*/ 	.short	(.L_45 - .L_44)
.L_44:
        /*0004*/ 	.word	0x00000082


	//----- nvinfo : EIATTR_KPARAM_INFO
	.align		4
.L_45:
        /*0008*/ 	.byte	0x04, 0x17
        /*000a*/ 	.short	(.L_47 - .L_46)
.L_46:
        /*000c*/ 	.word	0x00000000
        /*0010*/ 	.short	0x0001
        /*0012*/ 	.short	0x0008
        /*0014*/ 	.byte	0x00, 0xf5, 0x21, 0x00


	//----- nvinfo : EIATTR_KPARAM_INFO
	.align		4
.L_47:
        /*0018*/ 	.byte	0x04, 0x17
        /*001a*/ 	.short	(.L_49 - .L_48)
.L_48:
        /*001c*/ 	.word	0x00000000
        /*0020*/ 	.short	0x0000
        /*0022*/ 	.short	0x0000
        /*0024*/ 	.byte	0x00, 0xf5, 0x21, 0x00


	//----- nvinfo : EIATTR_SPARSE_MMA_MASK
	.align		4
.L_49:
        /*0028*/ 	.byte	0x03, 0x50
        /*002a*/ 	.short	0x0000


	//----- nvinfo : EIATTR_MAXREG_COUNT
	.align		4
        /*002c*/ 	.byte	0x03, 0x1b
        /*002e*/ 	.short	0x00ff


	//----- nvinfo : EIATTR_MERCURY_ISA_VERSION
	.align		4
        /*0030*/ 	.byte	0x03, 0x5f
        /*0032*/ 	.short	0x0101


	//----- nvinfo : EIATTR_VRC_CTA_INIT_COUNT
	.align		4
        /*0034*/ 	.byte	0x02, 0x4a
	.zero		1
	.zero		1


	//----- nvinfo : EIATTR_EXIT_INSTR_OFFSETS
	.align		4
        /*0038*/ 	.byte	0x04, 0x1c
        /*003a*/ 	.short	(.L_51 - .L_50)


	//   ....[0]....
.L_50:
        /*003c*/ 	.word	0x000000a0


	//   ....[1]....
        /*0040*/ 	.word	0x00000120


	//   ....[2]....
        /*0044*/ 	.word	0x00000170


	//----- nvinfo : EIATTR_CBANK_PARAM_SIZE
	.align		4
.L_51:
        /*0048*/ 	.byte	0x03, 0x19
        /*004a*/ 	.short	0x0010


	//----- nvinfo : EIATTR_PARAM_CBANK
	.align		4
        /*004c*/ 	.byte	0x04, 0x0a
        /*004e*/ 	.short	(.L_53 - .L_52)
	.align		4
.L_52:
        /*0050*/ 	.word	index@(.nv.constant0._Z10minComparePiPb)
        /*0054*/ 	.short	0x0380
        /*0056*/ 	.short	0x0010


	//----- nvinfo : EIATTR_SW_WAR
	.align		4
.L_53:
        /*0058*/ 	.byte	0x04, 0x36
        /*005a*/ 	.short	(.L_55 - .L_54)
.L_54:
        /*005c*/ 	.word	0x00000008
.L_55:


//--------------------- .nv.callgraph             --------------------------
	.section	.nv.callgraph,"",@"SHT_CUDA_CALLGRAPH"
	.align	4
	.sectionentsize	8
	.align		4
        /*0000*/ 	.word	0x00000000
	.align		4
        /*0004*/ 	.word	0xffffffff
	.align		4
        /*0008*/ 	.word	0x00000000
	.align		4
        /*000c*/ 	.word	0xfffffffe
	.align		4
        /*0010*/ 	.word	0x00000000
	.align		4
        /*0014*/ 	.word	0xfffffffd
	.align		4
        /*0018*/ 	.word	0x00000000
	.align		4
        /*001c*/ 	.word	0xfffffffc


//--------------------- .text._Z12cudaBoolFillPbi --------------------------
	.section	.text._Z12cudaBoolFillPbi,"ax",@progbits
	.align	128
        .global         _Z12cudaBoolFillPbi
        .type           _Z12cudaBoolFillPbi,@function
        .size           _Z12cudaBoolFillPbi,(.L_x_3 - _Z12cudaBoolFillPbi)
        .other          _Z12cudaBoolFillPbi,@"STO_CUDA_ENTRY STV_DEFAULT"
_Z12cudaBoolFillPbi:
.text._Z12cudaBoolFillPbi:
[----:B------:R-:W-:Y:S01]  /*0000*/  LDC R1, c[0x0][0x37c] ;  /* 0x0000df00ff017b82 */ /* 0x000fe20000000800 */
[----:B------:R-:W0:Y:S07]  /*0010*/  S2R R0, SR_TID.X ;  /* 0x0000000000007919 */ /* 0x000e2e0000002100 */
[----:B------:R-:W0:Y:S01]  /*0020*/  S2UR UR4, SR_CTAID.X ;  /* 0x00000000000479c3 */ /* 0x000e220000002500 */
[----:B------:R-:W1:Y:S07]  /*0030*/  LDCU UR5, c[0x0][0x388] ;  /* 0x00007100ff0577ac */ /* 0x000e6e0008000800 */
[----:B------:R-:W0:Y:S02]  /*0040*/  LDC R3, c[0x0][0x360] ;  /* 0x0000d800ff037b82 */ /* 0x000e240000000800 */
[----:B0-----:R-:W-:-:S05]  /*0050*/  IMAD R0, R3, UR4, R0 ;  /* 0x0000000403007c24 */ /* 0x001fca000f8e0200 */
[----:B-1----:R-:W-:-:S13]  /*0060*/  ISETP.GE.AND P0, PT, R0, UR5, PT ;  /* 0x0000000500007c0c */ /* 0x002fda000bf06270 */
[----:B------:R-:W-:Y:S05]  /*0070*/  @P0 EXIT ;  /* 0x000000000000094d */ /* 0x000fea0003800000 */
[----:B------:R-:W0:Y:S01]  /*0080*/  LDCU.64 UR6, c[0x0][0x380] ;  /* 0x00007000ff0677ac */ /* 0x000e220008000a00 */
[----:B------:R-:W-:Y:S01]  /*0090*/  IMAD.MOV.U32 R4, RZ, RZ, 0x1 ;  /* 0x00000001ff047424 */ /* 0x000fe200078e00ff */
[----:B------:R-:W1:Y:S01]  /*00a0*/  LDCU.64 UR4, c[0x0][0x358] ;  /* 0x00006b00ff0477ac */ /* 0x000e620008000a00 */
[----:B0-----:R-:W-:-:S04]  /*00b0*/  IADD3 R2, P0, PT, R0, UR6, RZ ;  /* 0x0000000600027c10 */ /* 0x001fc8000ff1e0ff */
[----:B------:R-:W-:Y:S02]  /*00c0*/  LEA.HI.X.SX32 R3, R0, UR7, 0x1, P0 ;  /* 0x0000000700037c11 */ /* 0x000fe400080f0eff */
[----:B------:R-:W-:-:S05]  /*00d0*/  PRMT R0, R4, 0x7610, R0 ;  /* 0x0000761004007816 */ /* 0x000fca0000000000 */
[----:B-1----:R-:W-:Y:S01]  /*00e0*/  STG.E.U8 desc[UR4][R2.64], R0 ;  /* 0x0000000002007986 */ /* 0x002fe2000c101104 */
[----:B------:R-:W-:Y:S05]  /*00f0*/  EXIT ;  /* 0x000000000000794d */ /* 0x000fea0003800000 */
.L_x_0:
[----:B------:R-:W-:-:S00]  /*0100*/  BRA `(.L_x_0) ;  /* 0xfffffffc00fc7947 */ /* 0x000fc0000383ffff */
[----:B------:R-:W-:-:S00]  /*0110*/  NOP ;  /* 0x0000000000007918 */ /* 0x000fc00000000000 */
        /* <DEDUP_REMOVED lines=14> */
.L_x_3:


//--------------------- .text._Z7cudaMinPiPbS_    --------------------------
	.section	.text._Z7cudaMinPiPbS_,"ax",@progbits
	.align	128
        .global         _Z7cudaMinPiPbS_
        .type           _Z7cudaMinPiPbS_,@function
        .size           _Z7cudaMinPiPbS_,(.L_x_4 - _Z7cudaMinPiPbS_)
        .other          _Z7cudaMinPiPbS_,@"STO_CUDA_ENTRY STV_DEFAULT"
_Z7cudaMinPiPbS_:
.text._Z7cudaMinPiPbS_:
[----:B------:R-:W-:Y:S01]  /*0000*/  LDC R1, c[0x0][0x37c] ;  /* 0x0000df00ff017b82 */ /* 0x000fe20000000800 */
[----:B------:R-:W0:Y:S01]  /*0010*/  S2R R5, SR_CTAID.X ;  /* 0x0000000000057919 */ /* 0x000e220000002500 */
[----:B------:R-:W0:Y:S01]  /*0020*/  LDCU.64 UR6, c[0x0][0x388] ;  /* 0x00007100ff0677ac */ /* 0x000e220008000a00 */
[----:B------:R-:W1:Y:S01]  /*0030*/  LDCU.64 UR4, c[0x0][0x358] ;  /* 0x00006b00ff0477ac */ /* 0x000e620008000a00 */
[----:B0-----:R-:W-:-:S04]  /*0040*/  IADD3 R2, P0, PT, R5, UR6, RZ ;  /* 0x0000000605027c10 */ /* 0x001fc8000ff1e0ff */
[----:B------:R-:W-:-:S05]  /*0050*/  IADD3.X R3, PT, PT, RZ, UR7, RZ, P0, !PT ;  /* 0x00000007ff037c10 */ /* 0x000fca00087fe4ff */
[----:B-1----:R-:W2:Y:S02]  /*0060*/  LDG.E.U8 R2, desc[UR4][R2.64] ;  /* 0x0000000402027981 */ /* 0x002ea4000c1e1100 */
[----:B--2---:R-:W-:-:S13]  /*0070*/  ISETP.NE.AND P0, PT, R2, RZ, PT ;  /* 0x000000ff0200720c */ /* 0x004fda0003f05270 */
[----:B------:R-:W-:Y:S05]  /*0080*/  @!P0 EXIT ;  /* 0x000000000000894d */ /* 0x000fea0003800000 */
[----:B------:R-:W0:Y:S02]  /*0090*/  LDC.64 R2, c[0x0][0x380] ;  /* 0x0000e000ff027b82 */ /* 0x000e240000000a00 */
[----:B0-----:R-:W-:-:S06]  /*00a0*/  IMAD.WIDE.U32 R2, R5, 0x4, R2 ;  /* 0x0000000405027825 */ /* 0x001fcc00078e0002 */
[----:B------:R-:W2:Y:S01]  /*00b0*/  LDG.E R3, desc[UR4][R2.64] ;  /* 0x0000000402037981 */ /* 0x000ea2000c1e1900 */
[----:B------:R-:W2:Y:S03]  /*00c0*/  LDC.64 R4, c[0x0][0x390] ;  /* 0x0000e400ff047b82 */ /* 0x000ea60000000a00 */
[----:B--2---:R-:W-:Y:S01]  /*00d0*/  STG.E desc[UR4][R4.64], R3 ;  /* 0x0000000304007986 */ /* 0x004fe2000c101904 */
[----:B------:R-:W-:Y:S05]  /*00e0*/  EXIT ;  /* 0x000000000000794d */ /* 0x000fea0003800000 */
.L_x_1:
        /* <DEDUP_REMOVED lines=9> */
.L_x_4:


//--------------------- .text._Z10minComparePiPb  --------------------------
	.section	.text._Z10minComparePiPb,"ax",@progbits
	.align	128
        .global         _Z10minComparePiPb
        .type           _Z10minComparePiPb,@function
        .size           _Z10minComparePiPb,(.L_x_5 - _Z10minComparePiPb)
        .other          _Z10minComparePiPb,@"STO_CUDA_ENTRY STV_DEFAULT"
_Z10minComparePiPb:
.text._Z10minComparePiPb:
[----:B------:R-:W-:Y:S01]  /*0000*/  LDC R1, c[0x0][0x37c] ;  /* 0x0000df00ff017b82 */ /* 0x000fe20000000800 */
[----:B------:R-:W0:Y:S07]  /*0010*/  S2R R7, SR_TID.X ;  /* 0x0000000000077919 */ /* 0x000e2e0000002100 */
[----:B------:R-:W0:Y:S01]  /*0020*/  S2UR UR4, SR_CTAID.X ;  /* 0x00000000000479c3 */ /* 0x000e220000002500 */
[----:B------:R-:W1:Y:S07]  /*0030*/  S2R R2, SR_TID.Y ;  /* 0x0000000000027919 */ /* 0x000e6e0000002200 */
[----:B------:R-:W0:Y:S08]  /*0040*/  LDC R0, c[0x0][0x360] ;  /* 0x0000d800ff007b82 */ /* 0x000e300000000800 */
[----:B------:R-:W1:Y:S08]  /*0050*/  S2UR UR5, SR_CTAID.Y ;  /* 0x00000000000579c3 */ /* 0x000e700000002600 */
[----:B------:R-:W1:Y:S01]  /*0060*/  LDC R3, c[0x0][0x364] ;  /* 0x0000d900ff037b82 */ /* 0x000e620000000800 */
[----:B0-----:R-:W-:-:S02]  /*0070*/  IMAD R7, R0, UR4, R7 ;  /* 0x0000000400077c24 */ /* 0x001fc4000f8e0207 */
[----:B-1----:R-:W-:-:S05]  /*0080*/  IMAD R0, R3, UR5, R2 ;  /* 0x0000000503007c24 */ /* 0x002fca000f8e0202 */
[----:B------:R-:W-:-:S13]  /*0090*/  ISETP.NE.AND P0, PT, R7, R0, PT ;  /* 0x000000000700720c */ /* 0x000fda0003f05270 */
[----:B------:R-:W-:Y:S05]  /*00a0*/  @!P0 EXIT ;  /* 0x000000000000894d */ /* 0x000fea0003800000 */
[----:B------:R-:W0:Y:S01]  /*00b0*/  LDC.64 R4, c[0x0][0x380] ;  /* 0x0000e000ff047b82 */ /* 0x000e220000000a00 */
[----:B------:R-:W1:Y:S01]  /*00c0*/  LDCU.64 UR4, c[0x0][0x358] ;  /* 0x00006b00ff0477ac */ /* 0x000e620008000a00 */
[----:B0-----:R-:W-:-:S04]  /*00d0*/  IMAD.WIDE R2, R7, 0x4, R4 ;  /* 0x0000000407027825 */ /* 0x001fc800078e0204 */
[----:B------:R-:W-:Y:S02]  /*00e0*/  IMAD.WIDE.U32 R4, R0, 0x4, R4 ;  /* 0x0000000400047825 */ /* 0x000fe400078e0004 */
[----:B-1----:R-:W2:Y:S04]  /*00f0*/  LDG.E R2, desc[UR4][R2.64] ;  /* 0x0000000402027981 */ /* 0x002ea8000c1e1900 */
[----:B------:R-:W2:Y:S02]  /*0100*/  LDG.E R5, desc[UR4][R4.64] ;  /* 0x0000000404057981 */ /* 0x000ea4000c1e1900 */
[----:B--2---:R-:W-:-:S13]  /*0110*/  ISETP.GT.AND P0, PT, R2, R5, PT ;  /* 0x000000050200720c */ /* 0x004fda0003f04270 */
[----:B------:R-:W-:Y:S05]  /*0120*/  @!P0 EXIT ;  /* 0x000000000000894d */ /* 0x000fea0003800000 */
[----:B------:R-:W0:Y:S02]  /*0130*/  LDCU.64 UR6, c[0x0][0x388] ;  /* 0x00007100ff0677ac */ /* 0x000e240008000a00 */
[----:B0-----:R-:W-:-:S04]  /*0140*/  IADD3 R2, P0, PT, R7, UR6, RZ ;  /* 0x0000000607027c10 */ /* 0x001fc8000ff1e0ff */
[----:B------:R-:W-:-:S05]  /*0150*/  LEA.HI.X.SX32 R3, R7, UR7, 0x1, P0 ;  /* 0x0000000707037c11 */ /* 0x000fca00080f0eff */
[----:B------:R-:W-:Y:S01]  /*0160*/  STG.E.U8 desc[UR4][R2.64], RZ ;  /* 0x000000ff02007986 */ /* 0x000fe2000c101104 */
[----:B------:R-:W-:Y:S05]  /*0170*/  EXIT ;  /* 0x000000000000794d */ /* 0x000fea0003800000 */
.L_x_2:
        /* <DEDUP_REMOVED lines=16> */
.L_x_5:


//--------------------- .nv.shared.reserved.0     --------------------------
	.section	.nv.shared.reserved.0,"aw",@nobits
	.weak		__nv_reservedSMEM_offset_0_alias
	.size		__nv_reservedSMEM_offset_0_alias, 0, 64
	.other		__nv_reservedSMEM_offset_0_alias,@"STO_CUDA_RESERVED_SHARED STV_DEFAULT"
__nv_reservedSMEM_offset_0_alias:
	.zero		0
	.zero		64


//--------------------- .nv.constant0._Z12cudaBoolFillPbi --------------------------
	.section	.nv.constant0._Z12cudaBoolFillPbi,"a",@progbits
	.sectionflags	@""
	.align	4
.nv.constant0._Z12cudaBoolFillPbi:
	.zero		908


//--------------------- .nv.constant0._Z7cudaMinPiPbS_ --------------------------
	.section	.nv.constant0._Z7cudaMinPiPbS_,"a",@progbits
	.sectionflags	@""
	.align	4
.nv.constant0._Z7cudaMinPiPbS_:
	.zero		920


//--------------------- .nv.constant0._Z10minComparePiPb --------------------------
	.section	.nv.constant0._Z10minComparePiPb,"a",@progbits
	.sectionflags	@""
	.align	4
.nv.constant0._Z10minComparePiPb:
	.zero		912


//--------------------- SYMBOLS --------------------------

	.type		.nv.reservedSmem.offset0,@object
	.size		.nv.reservedSmem.offset0,0x4
